//
// Generated by NVIDIA NVVM Compiler
//
// Compiler Build ID: CL-36424714
// Cuda compilation tools, release 13.0, V13.0.88
// Based on NVVM 20.0.0
//

.version 9.0
.target sm_100
.address_size 64

	// .globl	_Z3cw1v
.extern .func  (.param .b32 func_retval0) vprintf
(
	.param .b64 vprintf_param_0,
	.param .b64 vprintf_param_1
)
;
.global .align 1 .b8 $str[4] = {37, 100, 10};

.visible .entry _Z3cw1v()
{
	.local .align 8 .b8 	__local_depot0[8];
	.reg .b64 	%SP;
	.reg .b64 	%SPL;
	.reg .b32 	%r<5>;
	.reg .b64 	%rd<5>;

	mov.u64 	%SPL, __local_depot0;
	cvta.local.u64 	%SP, %SPL;
	add.u64 	%rd1, %SP, 0;
	add.u64 	%rd2, %SPL, 0;
	mov.u32 	%r1, %tid.x;
	mul.lo.s32 	%r2, %r1, %r1;
	st.local.u32 	[%rd2], %r2;
	mov.u64 	%rd3, $str;
	cvta.global.u64 	%rd4, %rd3;
	{ // callseq 0, 0
	.param .b64 param0;
	st.param.b64 	[param0], %rd4;
	.param .b64 param1;
	st.param.b64 	[param1], %rd1;
	.param .b32 retval0;
	call.uni (retval0), 
	vprintf, 
	(
	param0, 
	param1
	);
	ld.param.b32 	%r3, [retval0];
	} // callseq 0
	ret;

}


// ===== COMPILED SASS (sm_100) =====

	.target	sm_100

	.elftype	@"ET_EXEC"


//--------------------- .note.nv.tkinfo           --------------------------
	.section	.note.nv.tkinfo,"",@"SHT_NOTE"
	.sectionflags	@"SHF_NOTE_NV_TKINFO"
	.tkinfo
        /*0018*/ 	.word	0x00000002
        /*0030*/ 	.string	""
        /*0030*/ 	.string	"ptxas"
        /*0030*/ 	.string	"Cuda compilation tools, release 13.0, V13.0.88"
        /*0030*/ 	.string	"Build cuda_13.0.r13.0/compiler.36424714_0"
        /*0030*/ 	.string	"-arch sm_100 -m 64 "



//--------------------- .note.nv.cuinfo           --------------------------
	.section	.note.nv.cuinfo,"",@"SHT_NOTE"
	.sectionflags	@"SHF_NOTE_NV_CUINFO"
        /*0018*/ 	.short	0x0002
        /*001a*/ 	.short	0x0064
        /*001c*/ 	.short	0x0082
	.zero		2


//--------------------- .nv.info                  --------------------------
	.section	.nv.info,"",@"SHT_CUDA_INFO"
	.align	4


	//----- nvinfo : EIATTR_REGCOUNT
	.align		4
        /*0000*/ 	.byte	0x04, 0x2f
        /*0002*/ 	.short	(.L_2 - .L_1)
	.align		4
.L_1:
        /*0004*/ 	.word	index@(_Z3cw1v)
        /*0008*/ 	.word	0x00000018


	//----- nvinfo : EIATTR_FRAME_SIZE
	.align		4
.L_2:
        /*000c*/ 	.byte	0x04, 0x11
        /*000e*/ 	.short	(.L_4 - .L_3)
	.align		4
.L_3:
        /*0010*/ 	.word	index@(_Z3cw1v)
        /*0014*/ 	.word	0x00000008


	//----- nvinfo : EIATTR_MIN_STACK_SIZE
	.align		4
.L_4:
        /*0018*/ 	.byte	0x04, 0x12
        /*001a*/ 	.short	(.L_6 - .L_5)
	.align		4
.L_5:
        /*001c*/ 	.word	index@(_Z3cw1v)
        /*0020*/ 	.word	0x00000008
.L_6:


//--------------------- .nv.compat                --------------------------
	.section	.nv.compat,"",@"SHT_CUDA_COMPAT_INFO"
	.align	4
        /*0000*/ 	.byte	0x02, 0x09, 0x00, 0x00, 0x02, 0x02, 0x01, 0x00, 0x02, 0x05, 0x05, 0x00, 0x03, 0x07, 0x01, 0x01
        /*0010*/ 	.byte	0x02, 0x03, 0x00, 0x00, 0x02, 0x06, 0x01, 0x00, 0x04, 0x0b, 0x08, 0x00, 0x09, 0x00, 0x00, 0x00
        /*0020*/ 	.byte	0x00, 0x00, 0x00, 0x00


//--------------------- .nv.info._Z3cw1v          --------------------------
	.section	.nv.info._Z3cw1v,"",@"SHT_CUDA_INFO"
	.sectionflags	@""
	.align	4


	//----- nvinfo : EIATTR_CUDA_API_VERSION
	.align		4
        /*0000*/ 	.byte	0x04, 0x37
        /*0002*/ 	.short	(.L_8 - .L_7)
.L_7:
        /*0004*/ 	.word	0x00000082


	//----- nvinfo : EIATTR_SPARSE_MMA_MASK
	.align		4
.L_8:
        /*0008*/ 	.byte	0x03, 0x50
        /*000a*/ 	.short	0x0000


	//----- nvinfo : EIATTR_MAXREG_COUNT
	.align		4
        /*000c*/ 	.byte	0x03, 0x1b
        /*000e*/ 	.short	0x00ff


	//----- nvinfo : EIATTR_EXTERNS
	.align		4
        /*0010*/ 	.byte	0x04, 0x0f
        /*0012*/ 	.short	(.L_10 - .L_9)


	//   ....[0]....
	.align		4
.L_9:
        /*0014*/ 	.word	index@(vprintf)


	//----- nvinfo : EIATTR_MERCURY_ISA_VERSION
	.align		4
.L_10:
        /*0018*/ 	.byte	0x03, 0x5f
        /*001a*/ 	.short	0x0101


	//----- nvinfo : EIATTR_VRC_CTA_INIT_COUNT
	.align		4
        /*001c*/ 	.byte	0x02, 0x4a
	.zero		1
	.zero		1


	//----- nvinfo : EIATTR_SYSCALL_OFFSETS
	.align		4
        /*0020*/ 	.byte	0x04, 0x46
        /*0022*/ 	.short	(.L_12 - .L_11)


	//   ....[0]....
.L_11:
        /*0024*/ 	.word	0x000000f0


	//----- nvinfo : EIATTR_EXIT_INSTR_OFFSETS
	.align		4
.L_12:
        /*0028*/ 	.byte	0x04, 0x1c
        /*002a*/ 	.short	(.L_14 - .L_13)


	//   ....[0]....
.L_13:
        /*002c*/ 	.word	0x00000100


	//----- nvinfo : EIATTR_SW_WAR
	.align		4
.L_14:
        /*0030*/ 	.byte	0x04, 0x36
        /*0032*/ 	.short	(.L_16 - .L_15)
.L_15:
        /*0034*/ 	.word	0x00000008
.L_16:


//--------------------- .nv.callgraph             --------------------------
	.section	.nv.callgraph,"",@"SHT_CUDA_CALLGRAPH"
	.align	4
	.sectionentsize	8
	.align		4
        /*0000*/ 	.word	0x00000000
	.align		4
        /*0004*/ 	.word	0xffffffff
	.align		4
        /*0008*/ 	.word	index@(_Z3cw1v)
	.align		4
        /*000c*/ 	.word	index@(vprintf)
	.align		4
        /*0010*/ 	.word	0x00000000
	.align		4
        /*0014*/ 	.word	0xfffffffe
	.align		4
        /*0018*/ 	.word	0x00000000
	.align		4
        /*001c*/ 	.word	0xfffffffd
	.align		4
        /*0020*/ 	.word	0x00000000
	.align		4
        /*0024*/ 	.word	0xfffffffc


//--------------------- .nv.constant4             --------------------------
	.section	.nv.constant4,"a",@progbits
	.align	8
	.align		8
.nv.constant4:
        /*0000*/ 	.dword	vprintf
	.align		8
        /*0008*/ 	.dword	$str


//--------------------- .text._Z3cw1v             --------------------------
	.section	.text._Z3cw1v,"ax",@progbits
	.align	128
        .global         _Z3cw1v
        .type           _Z3cw1v,@function
        .size           _Z3cw1v,(.L_x_2 - _Z3cw1v)
        .other          _Z3cw1v,@"STO_CUDA_ENTRY STV_DEFAULT"
_Z3cw1v:
.text._Z3cw1v:
[----:B------:R-:W0:Y:S01]  /*0000*/  LDC R1, c[0x0][0x37c] ;  /* 0x0000df00ff017b82 */ /* 0x000e220000000800 */
[----:B------:R-:W1:Y:S01]  /*0010*/  S2R R0, SR_TID.X ;  /* 0x0000000000007919 */ /* 0x000e620000002100 */
[----:B------:R-:W-:Y:S01]  /*0020*/  MOV R2, 0x0 ;  /* 0x0000000000027802 */ /* 0x000fe20000000f00 */
[----:B0-----:R-:W-:Y:S01]  /*0030*/  VIADD R1, R1, 0xfffffff8 ;  /* 0xfffffff801017836 */ /* 0x001fe20000000000 */
[----:B------:R-:W0:Y:S04]  /*0040*/  LDCU UR4, c[0x0][0x2f8] ;  /* 0x00005f00ff0477ac */ /* 0x000e280008000800 */
[----:B------:R-:W2:Y:S01]  /*0050*/  LDC.64 R2, c[0x4][R2] ;  /* 0x0100000002027b82 */ /* 0x000ea20000000a00 */
[----:B------:R-:W3:Y:S01]  /*0060*/  LDCU.64 UR6, c[0x4][0x8] ;  /* 0x01000100ff0677ac */ /* 0x000ee20008000a00 */
[----:B------:R-:W4:Y:S01]  /*0070*/  LDCU UR5, c[0x0][0x2fc] ;  /* 0x00005f80ff0577ac */ /* 0x000f220008000800 */
[----:B0-----:R-:W-:Y:S01]  /*0080*/  IADD3 R6, P0, PT, R1, UR4, RZ ;  /* 0x0000000401067c10 */ /* 0x001fe2000ff1e0ff */
[----:B---3--:R-:W-:Y:S01]  /*0090*/  IMAD.U32 R4, RZ, RZ, UR6 ;  /* 0x00000006ff047e24 */ /* 0x008fe2000f8e00ff */
[----:B------:R-:W-:-:S03]  /*00a0*/  MOV R5, UR7 ;  /* 0x0000000700057c02 */ /* 0x000fc60008000f00 */
[----:B----4-:R-:W-:Y:S02]  /*00b0*/  IMAD.X R7, RZ, RZ, UR5, P0 ;  /* 0x00000005ff077e24 */ /* 0x010fe400080e06ff */
[----:B-1----:R-:W-:-:S05]  /*00c0*/  IMAD R0, R0, R0, RZ ;  /* 0x0000000000007224 */ /* 0x002fca00078e02ff */
[----:B------:R0:W-:Y:S02]  /*00d0*/  STL [R1], R0 ;  /* 0x0000000001007387 */ /* 0x0001e40000100800 */
[----:B------:R-:W-:-:S07]  /*00e0*/  LEPC R20, `(.L_x_0) ;  /* 0x000000001014794e */ /* 0x000fce0000000000 */
[----:B0-2---:R-:W-:Y:S05]  /*00f0*/  CALL.ABS.NOINC R2 ;  /* 0x0000000002007343 */ /* 0x005fea0003c00000 */
.L_x_0:
[----:B------:R-:W-:Y:S05]  /*0100*/  EXIT ;  /* 0x000000000000794d */ /* 0x000fea0003800000 */
.L_x_1:
[----:B------:R-:W-:-:S00]  /*0110*/  BRA `(.L_x_1) ;  /* 0xfffffffc00fc7947 */ /* 0x000fc0000383ffff */
[----:B------:R-:W-:-:S00]  /*0120*/  NOP ;  /* 0x0000000000007918 */ /* 0x000fc00000000000 */
        /* <DEDUP_REMOVED lines=13> */
.L_x_2:


//--------------------- .nv.global.init           --------------------------
	.section	.nv.global.init,"aw",@progbits
.nv.global.init:
	.type		$str,@object
	.size		$str,(.L_0 - $str)
$str:
        /*0000*/ 	.byte	0x25, 0x64, 0x0a, 0x00
.L_0:


//--------------------- .nv.shared.reserved.0     --------------------------
	.section	.nv.shared.reserved.0,"aw",@nobits
	.weak		__nv_reservedSMEM_offset_0_alias
	.size		__nv_reservedSMEM_offset_0_alias, 0, 64
	.other		__nv_reservedSMEM_offset_0_alias,@"STO_CUDA_RESERVED_SHARED STV_DEFAULT"
__nv_reservedSMEM_offset_0_alias:
	.zero		0
	.zero		64


//--------------------- .nv.constant0._Z3cw1v     --------------------------
	.section	.nv.constant0._Z3cw1v,"a",@progbits
	.sectionflags	@""
	.align	4
.nv.constant0._Z3cw1v:
	.zero		896


//--------------------- SYMBOLS --------------------------

	.type		.nv.reservedSmem.offset0,@object
	.size		.nv.reservedSmem.offset0,0x4
	.type		vprintf,@function
